//
// Generated by NVIDIA NVVM Compiler
//
// Compiler Build ID: CL-36424714
// Cuda compilation tools, release 13.0, V13.0.88
// Based on NVVM 20.0.0
//

.version 9.0
.target sm_100
.address_size 64

	// .globl	_Z15MatrixMulKernelPfS_S_iii

.visible .entry _Z15MatrixMulKernelPfS_S_iii(
	.param .u64 .ptr .align 1 _Z15MatrixMulKernelPfS_S_iii_param_0,
	.param .u64 .ptr .align 1 _Z15MatrixMulKernelPfS_S_iii_param_1,
	.param .u64 .ptr .align 1 _Z15MatrixMulKernelPfS_S_iii_param_2,
	.param .u32 _Z15MatrixMulKernelPfS_S_iii_param_3,
	.param .u32 _Z15MatrixMulKernelPfS_S_iii_param_4,
	.param .u32 _Z15MatrixMulKernelPfS_S_iii_param_5
)
{
	.reg .pred 	%p<13>;
	.reg .b32 	%r<41>;
	.reg .b32 	%f<68>;
	.reg .b64 	%rd<53>;

	ld.param.u64 	%rd7, [_Z15MatrixMulKernelPfS_S_iii_param_0];
	ld.param.u64 	%rd8, [_Z15MatrixMulKernelPfS_S_iii_param_1];
	ld.param.u64 	%rd6, [_Z15MatrixMulKernelPfS_S_iii_param_2];
	ld.param.u32 	%r18, [_Z15MatrixMulKernelPfS_S_iii_param_3];
	ld.param.u32 	%r20, [_Z15MatrixMulKernelPfS_S_iii_param_4];
	ld.param.u32 	%r19, [_Z15MatrixMulKernelPfS_S_iii_param_5];
	cvta.to.global.u64 	%rd1, %rd8;
	cvta.to.global.u64 	%rd2, %rd7;
	mov.u32 	%r21, %ctaid.y;
	mov.u32 	%r22, %ntid.y;
	mov.u32 	%r23, %tid.y;
	mad.lo.s32 	%r1, %r21, %r22, %r23;
	mov.u32 	%r24, %ctaid.x;
	mov.u32 	%r25, %ntid.x;
	mov.u32 	%r26, %tid.x;
	mad.lo.s32 	%r2, %r24, %r25, %r26;
	setp.ge.s32 	%p1, %r1, %r20;
	setp.ge.s32 	%p2, %r2, %r19;
	or.pred  	%p3, %p1, %p2;
	@%p3 bra 	$L__BB0_14;
	setp.lt.s32 	%p4, %r18, 1;
	mov.f32 	%f67, 0f00000000;
	@%p4 bra 	$L__BB0_13;
	mul.lo.s32 	%r3, %r18, %r1;
	and.b32  	%r4, %r18, 7;
	setp.lt.u32 	%p5, %r18, 8;
	mov.f32 	%f67, 0f00000000;
	mov.b32 	%r39, 0;
	@%p5 bra 	$L__BB0_5;
	and.b32  	%r39, %r18, 2147483640;
	neg.s32 	%r37, %r39;
	shl.b32 	%r7, %r19, 3;
	mul.wide.u32 	%rd9, %r3, 4;
	add.s64 	%rd10, %rd9, %rd2;
	add.s64 	%rd52, %rd10, 16;
	mov.f32 	%f67, 0f00000000;
	mul.wide.s32 	%rd13, %r19, 4;
	mov.u32 	%r36, %r2;
$L__BB0_4:
	.pragma "nounroll";
	ld.global.f32 	%f17, [%rd52+-16];
	mul.wide.s32 	%rd11, %r36, 4;
	add.s64 	%rd12, %rd1, %rd11;
	ld.global.f32 	%f18, [%rd12];
	fma.rn.f32 	%f19, %f17, %f18, %f67;
	ld.global.f32 	%f20, [%rd52+-12];
	add.s64 	%rd14, %rd12, %rd13;
	ld.global.f32 	%f21, [%rd14];
	fma.rn.f32 	%f22, %f20, %f21, %f19;
	ld.global.f32 	%f23, [%rd52+-8];
	add.s64 	%rd15, %rd14, %rd13;
	ld.global.f32 	%f24, [%rd15];
	fma.rn.f32 	%f25, %f23, %f24, %f22;
	ld.global.f32 	%f26, [%rd52+-4];
	add.s64 	%rd16, %rd15, %rd13;
	ld.global.f32 	%f27, [%rd16];
	fma.rn.f32 	%f28, %f26, %f27, %f25;
	ld.global.f32 	%f29, [%rd52];
	add.s64 	%rd17, %rd16, %rd13;
	ld.global.f32 	%f30, [%rd17];
	fma.rn.f32 	%f31, %f29, %f30, %f28;
	ld.global.f32 	%f32, [%rd52+4];
	add.s64 	%rd18, %rd17, %rd13;
	ld.global.f32 	%f33, [%rd18];
	fma.rn.f32 	%f34, %f32, %f33, %f31;
	ld.global.f32 	%f35, [%rd52+8];
	add.s64 	%rd19, %rd18, %rd13;
	ld.global.f32 	%f36, [%rd19];
	fma.rn.f32 	%f37, %f35, %f36, %f34;
	ld.global.f32 	%f38, [%rd52+12];
	add.s64 	%rd20, %rd19, %rd13;
	ld.global.f32 	%f39, [%rd20];
	fma.rn.f32 	%f67, %f38, %f39, %f37;
	add.s32 	%r37, %r37, 8;
	add.s32 	%r36, %r36, %r7;
	add.s64 	%rd52, %rd52, 32;
	setp.ne.s32 	%p6, %r37, 0;
	@%p6 bra 	$L__BB0_4;
$L__BB0_5:
	setp.eq.s32 	%p7, %r4, 0;
	@%p7 bra 	$L__BB0_13;
	and.b32  	%r13, %r18, 3;
	setp.lt.u32 	%p8, %r4, 4;
	@%p8 bra 	$L__BB0_8;
	add.s32 	%r28, %r39, %r3;
	mul.wide.u32 	%rd21, %r28, 4;
	add.s64 	%rd22, %rd2, %rd21;
	ld.global.f32 	%f41, [%rd22];
	mad.lo.s32 	%r29, %r39, %r19, %r2;
	mul.wide.s32 	%rd23, %r29, 4;
	add.s64 	%rd24, %rd1, %rd23;
	ld.global.f32 	%f42, [%rd24];
	fma.rn.f32 	%f43, %f41, %f42, %f67;
	cvt.u64.u32 	%rd25, %r3;
	cvt.u64.u32 	%rd26, %r39;
	add.s64 	%rd27, %rd26, %rd25;
	shl.b64 	%rd28, %rd27, 2;
	add.s64 	%rd29, %rd2, %rd28;
	ld.global.f32 	%f44, [%rd29+4];
	mul.wide.s32 	%rd30, %r19, 4;
	add.s64 	%rd31, %rd24, %rd30;
	ld.global.f32 	%f45, [%rd31];
	fma.rn.f32 	%f46, %f44, %f45, %f43;
	ld.global.f32 	%f47, [%rd29+8];
	add.s64 	%rd32, %rd31, %rd30;
	ld.global.f32 	%f48, [%rd32];
	fma.rn.f32 	%f49, %f47, %f48, %f46;
	ld.global.f32 	%f50, [%rd29+12];
	add.s64 	%rd33, %rd32, %rd30;
	ld.global.f32 	%f51, [%rd33];
	fma.rn.f32 	%f67, %f50, %f51, %f49;
	add.s32 	%r39, %r39, 4;
$L__BB0_8:
	setp.eq.s32 	%p9, %r13, 0;
	@%p9 bra 	$L__BB0_13;
	setp.eq.s32 	%p10, %r13, 1;
	@%p10 bra 	$L__BB0_11;
	add.s32 	%r30, %r39, %r3;
	mul.wide.u32 	%rd34, %r30, 4;
	add.s64 	%rd35, %rd2, %rd34;
	ld.global.f32 	%f53, [%rd35];
	mad.lo.s32 	%r31, %r39, %r19, %r2;
	mul.wide.s32 	%rd36, %r31, 4;
	add.s64 	%rd37, %rd1, %rd36;
	ld.global.f32 	%f54, [%rd37];
	fma.rn.f32 	%f55, %f53, %f54, %f67;
	cvt.u64.u32 	%rd38, %r3;
	cvt.u64.u32 	%rd39, %r39;
	add.s64 	%rd40, %rd39, %rd38;
	shl.b64 	%rd41, %rd40, 2;
	add.s64 	%rd42, %rd2, %rd41;
	ld.global.f32 	%f56, [%rd42+4];
	mul.wide.s32 	%rd43, %r19, 4;
	add.s64 	%rd44, %rd37, %rd43;
	ld.global.f32 	%f57, [%rd44];
	fma.rn.f32 	%f67, %f56, %f57, %f55;
	add.s32 	%r39, %r39, 2;
$L__BB0_11:
	and.b32  	%r32, %r18, 1;
	setp.eq.b32 	%p11, %r32, 1;
	not.pred 	%p12, %p11;
	@%p12 bra 	$L__BB0_13;
	add.s32 	%r33, %r39, %r3;
	mul.wide.u32 	%rd45, %r33, 4;
	add.s64 	%rd46, %rd2, %rd45;
	ld.global.f32 	%f58, [%rd46];
	mad.lo.s32 	%r34, %r39, %r19, %r2;
	mul.wide.s32 	%rd47, %r34, 4;
	add.s64 	%rd48, %rd1, %rd47;
	ld.global.f32 	%f59, [%rd48];
	fma.rn.f32 	%f67, %f58, %f59, %f67;
$L__BB0_13:
	mad.lo.s32 	%r35, %r19, %r1, %r2;
	cvta.to.global.u64 	%rd49, %rd6;
	mul.wide.s32 	%rd50, %r35, 4;
	add.s64 	%rd51, %rd49, %rd50;
	st.global.f32 	[%rd51], %f67;
$L__BB0_14:
	ret;

}


// ===== COMPILED SASS (sm_100) =====

	.target	sm_100

	.elftype	@"ET_EXEC"


//--------------------- .note.nv.tkinfo           --------------------------
	.section	.note.nv.tkinfo,"",@"SHT_NOTE"
	.sectionflags	@"SHF_NOTE_NV_TKINFO"
	.tkinfo
        /*0018*/ 	.word	0x00000002
        /*0030*/ 	.string	""
        /*0030*/ 	.string	"ptxas"
        /*0030*/ 	.string	"Cuda compilation tools, release 13.0, V13.0.88"
        /*0030*/ 	.string	"Build cuda_13.0.r13.0/compiler.36424714_0"
        /*0030*/ 	.string	"-arch sm_100 -m 64 "



//--------------------- .note.nv.cuinfo           --------------------------
	.section	.note.nv.cuinfo,"",@"SHT_NOTE"
	.sectionflags	@"SHF_NOTE_NV_CUINFO"
        /*0018*/ 	.short	0x0002
        /*001a*/ 	.short	0x0064
        /*001c*/ 	.short	0x0082
	.zero		2


//--------------------- .nv.info                  --------------------------
	.section	.nv.info,"",@"SHT_CUDA_INFO"
	.align	4


	//----- nvinfo : EIATTR_REGCOUNT
	.align		4
        /*0000*/ 	.byte	0x04, 0x2f
        /*0002*/ 	.short	(.L_1 - .L_0)
	.align		4
.L_0:
        /*0004*/ 	.word	index@(_Z15MatrixMulKernelPfS_S_iii)
        /*0008*/ 	.word	0x00000020


	//----- nvinfo : EIATTR_FRAME_SIZE
	.align		4
.L_1:
        /*000c*/ 	.byte	0x04, 0x11
        /*000e*/ 	.short	(.L_3 - .L_2)
	.align		4
.L_2:
        /*0010*/ 	.word	index@(_Z15MatrixMulKernelPfS_S_iii)
        /*0014*/ 	.word	0x00000000


	//----- nvinfo : EIATTR_MIN_STACK_SIZE
	.align		4
.L_3:
        /*0018*/ 	.byte	0x04, 0x12
        /*001a*/ 	.short	(.L_5 - .L_4)
	.align		4
.L_4:
        /*001c*/ 	.word	index@(_Z15MatrixMulKernelPfS_S_iii)
        /*0020*/ 	.word	0x00000000
.L_5:


//--------------------- .nv.compat                --------------------------
	.section	.nv.compat,"",@"SHT_CUDA_COMPAT_INFO"
	.align	4
        /*0000*/ 	.byte	0x02, 0x09, 0x00, 0x00, 0x02, 0x02, 0x01, 0x00, 0x02, 0x05, 0x05, 0x00, 0x03, 0x07, 0x01, 0x01
        /*0010*/ 	.byte	0x02, 0x03, 0x00, 0x00, 0x02, 0x06, 0x01, 0x00, 0x04, 0x0b, 0x08, 0x00, 0x09, 0x00, 0x00, 0x00
        /*0020*/ 	.byte	0x00, 0x00, 0x00, 0x00


//--------------------- .nv.info._Z15MatrixMulKernelPfS_S_iii --------------------------
	.section	.nv.info._Z15MatrixMulKernelPfS_S_iii,"",@"SHT_CUDA_INFO"
	.sectionflags	@""
	.align	4


	//----- nvinfo : EIATTR_CUDA_API_VERSION
	.align		4
        /*0000*/ 	.byte	0x04, 0x37
        /*0002*/ 	.short	(.L_7 - .L_6)
.L_6:
        /*0004*/ 	.word	0x00000082


	//----- nvinfo : EIATTR_KPARAM_INFO
	.align		4
.L_7:
        /*0008*/ 	.byte	0x04, 0x17
        /*000a*/ 	.short	(.L_9 - .L_8)
.L_8:
        /*000c*/ 	.word	0x00000000
        /*0010*/ 	.short	0x0005
        /*0012*/ 	.short	0x0020
        /*0014*/ 	.byte	0x00, 0xf0, 0x11, 0x00


	//----- nvinfo : EIATTR_KPARAM_INFO
	.align		4
.L_9:
        /*0018*/ 	.byte	0x04, 0x17
        /*001a*/ 	.short	(.L_11 - .L_10)
.L_10:
        /*001c*/ 	.word	0x00000000
        /*0020*/ 	.short	0x0004
        /*0022*/ 	.short	0x001c
        /*0024*/ 	.byte	0x00, 0xf0, 0x11, 0x00


	//----- nvinfo : EIATTR_KPARAM_INFO
	.align		4
.L_11:
        /*0028*/ 	.byte	0x04, 0x17
        /*002a*/ 	.short	(.L_13 - .L_12)
.L_12:
        /*002c*/ 	.word	0x00000000
        /*0030*/ 	.short	0x0003
        /*0032*/ 	.short	0x0018
        /*0034*/ 	.byte	0x00, 0xf0, 0x11, 0x00


	//----- nvinfo : EIATTR_KPARAM_INFO
	.align		4
.L_13:
        /*0038*/ 	.byte	0x04, 0x17
        /*003a*/ 	.short	(.L_15 - .L_14)
.L_14:
        /*003c*/ 	.word	0x00000000
        /*0040*/ 	.short	0x0002
        /*0042*/ 	.short	0x0010
        /*0044*/ 	.byte	0x00, 0xf5, 0x21, 0x00


	//----- nvinfo : EIATTR_KPARAM_INFO
	.align		4
.L_15:
        /*0048*/ 	.byte	0x04, 0x17
        /*004a*/ 	.short	(.L_17 - .L_16)
.L_16:
        /*004c*/ 	.word	0x00000000
        /*0050*/ 	.short	0x0001
        /*0052*/ 	.short	0x0008
        /*0054*/ 	.byte	0x00, 0xf5, 0x21, 0x00


	//----- nvinfo : EIATTR_KPARAM_INFO
	.align		4
.L_17:
        /*0058*/ 	.byte	0x04, 0x17
        /*005a*/ 	.short	(.L_19 - .L_18)
.L_18:
        /*005c*/ 	.word	0x00000000
        /*0060*/ 	.short	0x0000
        /*0062*/ 	.short	0x0000
        /*0064*/ 	.byte	0x00, 0xf5, 0x21, 0x00


	//----- nvinfo : EIATTR_SPARSE_MMA_MASK
	.align		4
.L_19:
        /*0068*/ 	.byte	0x03, 0x50
        /*006a*/ 	.short	0x0000


	//----- nvinfo : EIATTR_MAXREG_COUNT
	.align		4
        /*006c*/ 	.byte	0x03, 0x1b
        /*006e*/ 	.short	0x00ff


	//----- nvinfo : EIATTR_MERCURY_ISA_VERSION
	.align		4
        /*0070*/ 	.byte	0x03, 0x5f
        /*0072*/ 	.short	0x0101


	//----- nvinfo : EIATTR_VRC_CTA_INIT_COUNT
	.align		4
        /*0074*/ 	.byte	0x02, 0x4a
	.zero		1
	.zero		1


	//----- nvinfo : EIATTR_EXIT_INSTR_OFFSETS
	.align		4
        /*0078*/ 	.byte	0x04, 0x1c
        /*007a*/ 	.short	(.L_21 - .L_20)


	//   ....[0]....
.L_20:
        /*007c*/ 	.word	0x000000d0


	//   ....[1]....
        /*0080*/ 	.word	0x000008f0


	//----- nvinfo : EIATTR_CBANK_PARAM_SIZE
	.align		4
.L_21:
        /*0084*/ 	.byte	0x03, 0x19
        /*0086*/ 	.short	0x0024


	//----- nvinfo : EIATTR_PARAM_CBANK
	.align		4
        /*0088*/ 	.byte	0x04, 0x0a
        /*008a*/ 	.short	(.L_23 - .L_22)
	.align		4
.L_22:
        /*008c*/ 	.word	index@(.nv.constant0._Z15MatrixMulKernelPfS_S_iii)
        /*0090*/ 	.short	0x0380
        /*0092*/ 	.short	0x0024


	//----- nvinfo : EIATTR_SW_WAR
	.align		4
.L_23:
        /*0094*/ 	.byte	0x04, 0x36
        /*0096*/ 	.short	(.L_25 - .L_24)
.L_24:
        /*0098*/ 	.word	0x00000008
.L_25:


//--------------------- .nv.callgraph             --------------------------
	.section	.nv.callgraph,"",@"SHT_CUDA_CALLGRAPH"
	.align	4
	.sectionentsize	8
	.align		4
        /*0000*/ 	.word	0x00000000
	.align		4
        /*0004*/ 	.word	0xffffffff
	.align		4
        /*0008*/ 	.word	0x00000000
	.align		4
        /*000c*/ 	.word	0xfffffffe
	.align		4
        /*0010*/ 	.word	0x00000000
	.align		4
        /*0014*/ 	.word	0xfffffffd
	.align		4
        /*0018*/ 	.word	0x00000000
	.align		4
        /*001c*/ 	.word	0xfffffffc


//--------------------- .text._Z15MatrixMulKernelPfS_S_iii --------------------------
	.section	.text._Z15MatrixMulKernelPfS_S_iii,"ax",@progbits
	.align	128
        .global         _Z15MatrixMulKernelPfS_S_iii
        .type           _Z15MatrixMulKernelPfS_S_iii,@function
        .size           _Z15MatrixMulKernelPfS_S_iii,(.L_x_5 - _Z15MatrixMulKernelPfS_S_iii)
        .other          _Z15MatrixMulKernelPfS_S_iii,@"STO_CUDA_ENTRY STV_DEFAULT"
_Z15MatrixMulKernelPfS_S_iii:
.text._Z15MatrixMulKernelPfS_S_iii:
[----:B------:R-:W-:Y:S01]  /*0000*/  LDC R1, c[0x0][0x37c] ;  /* 0x0000df00ff017b82 */ /* 0x000fe20000000800 */
[----:B------:R-:W0:Y:S07]  /*0010*/  S2R R5, SR_TID.X ;  /* 0x0000000000057919 */ /* 0x000e2e0000002100 */
[----:B------:R-:W1:Y:S01]  /*0020*/  LDC R16, c[0x0][0x364] ;  /* 0x0000d900ff107b82 */ /* 0x000e620000000800 */
[----:B------:R-:W2:Y:S01]  /*0030*/  LDCU UR6, c[0x0][0x39c] ;  /* 0x00007380ff0677ac */ /* 0x000ea20008000800 */
[----:B------:R-:W1:Y:S06]  /*0040*/  S2R R3, SR_TID.Y ;  /* 0x0000000000037919 */ /* 0x000e6c0000002200 */
[----:B------:R-:W0:Y:S08]  /*0050*/  S2UR UR5, SR_CTAID.X ;  /* 0x00000000000579c3 */ /* 0x000e300000002500 */
[----:B------:R-:W0:Y:S08]  /*0060*/  LDC R0, c[0x0][0x360] ;  /* 0x0000d800ff007b82 */ /* 0x000e300000000800 */
[----:B------:R-:W1:Y:S08]  /*0070*/  S2UR UR4, SR_CTAID.Y ;  /* 0x00000000000479c3 */ /* 0x000e700000002600 */
[----:B------:R-:W3:Y:S01]  /*0080*/  LDC R17, c[0x0][0x3a0] ;  /* 0x0000e800ff117b82 */ /* 0x000ee20000000800 */
[----:B0-----:R-:W-:-:S02]  /*0090*/  IMAD R0, R0, UR5, R5 ;  /* 0x0000000500007c24 */ /* 0x001fc4000f8e0205 */
[----:B-1----:R-:W-:-:S03]  /*00a0*/  IMAD R16, R16, UR4, R3 ;  /* 0x0000000410107c24 */ /* 0x002fc6000f8e0203 */
[----:B---3--:R-:W-:-:S04]  /*00b0*/  ISETP.GE.AND P0, PT, R0, R17, PT ;  /* 0x000000110000720c */ /* 0x008fc80003f06270 */
[----:B--2---:R-:W-:-:S13]  /*00c0*/  ISETP.GE.OR P0, PT, R16, UR6, P0 ;  /* 0x0000000610007c0c */ /* 0x004fda0008706670 */
[----:B------:R-:W-:Y:S05]  /*00d0*/  @P0 EXIT ;  /* 0x000000000000094d */ /* 0x000fea0003800000 */
[----:B------:R-:W0:Y:S01]  /*00e0*/  LDC R19, c[0x0][0x398] ;  /* 0x0000e600ff137b82 */ /* 0x000e220000000800 */
[----:B------:R-:W1:Y:S01]  /*00f0*/  LDCU.64 UR4, c[0x0][0x358] ;  /* 0x00006b00ff0477ac */ /* 0x000e620008000a00 */
[----:B------:R-:W-:Y:S01]  /*0100*/  HFMA2 R24, -RZ, RZ, 0, 0 ;  /* 0x00000000ff187431 */ /* 0x000fe200000001ff */
[----:B0-----:R-:W-:-:S13]  /*0110*/  ISETP.GE.AND P0, PT, R19, 0x1, PT ;  /* 0x000000011300780c */ /* 0x001fda0003f06270 */
[----:B-1----:R-:W-:Y:S05]  /*0120*/  @!P0 BRA `(.L_x_0) ;  /* 0x0000000400e08947 */ /* 0x002fea0003800000 */
[C---:B------:R-:W-:Y:S01]  /*0130*/  ISETP.GE.U32.AND P1, PT, R19.reuse, 0x8, PT ;  /* 0x000000081300780c */ /* 0x040fe20003f26070 */
[----:B------:R-:W-:Y:S01]  /*0140*/  IMAD R20, R16, R19, RZ ;  /* 0x0000001310147224 */ /* 0x000fe200078e02ff */
[----:B------:R-:W-:Y:S02]  /*0150*/  LOP3.LUT R27, R19, 0x7, RZ, 0xc0, !PT ;  /* 0x00000007131b7812 */ /* 0x000fe400078ec0ff */
[----:B------:R-:W-:Y:S02]  /*0160*/  MOV R24, RZ ;  /* 0x000000ff00187202 */ /* 0x000fe40000000f00 */
[----:B------:R-:W-:Y:S02]  /*0170*/  ISETP.NE.AND P0, PT, R27, RZ, PT ;  /* 0x000000ff1b00720c */ /* 0x000fe40003f05270 */
[----:B------:R-:W-:-:S05]  /*0180*/  MOV R21, RZ ;  /* 0x000000ff00157202 */ /* 0x000fca0000000f00 */
[----:B------:R-:W-:Y:S06]  /*0190*/  @!P1 BRA `(.L_x_1) ;  /* 0x0000000000c49947 */ /* 0x000fec0003800000 */
[----:B------:R-:W0:Y:S01]  /*01a0*/  LDC.64 R2, c[0x0][0x380] ;  /* 0x0000e000ff027b82 */ /* 0x000e220000000a00 */
[----:B------:R-:W-:Y:S02]  /*01b0*/  LOP3.LUT R21, R19, 0x7ffffff8, RZ, 0xc0, !PT ;  /* 0x7ffffff813157812 */ /* 0x000fe400078ec0ff */
[----:B------:R-:W-:Y:S02]  /*01c0*/  MOV R24, RZ ;  /* 0x000000ff00187202 */ /* 0x000fe40000000f00 */
[----:B------:R-:W-:Y:S02]  /*01d0*/  MOV R18, R0 ;  /* 0x0000000000127202 */ /* 0x000fe40000000f00 */
[----:B------:R-:W-:Y:S01]  /*01e0*/  IADD3 R22, PT, PT, -R21, RZ, RZ ;  /* 0x000000ff15167210 */ /* 0x000fe20007ffe1ff */
[----:B0-----:R-:W-:-:S03]  /*01f0*/  IMAD.WIDE.U32 R2, R20, 0x4, R2 ;  /* 0x0000000414027825 */ /* 0x001fc600078e0002 */
[----:B------:R-:W-:-:S04]  /*0200*/  IADD3 R4, P1, PT, R2, 0x10, RZ ;  /* 0x0000001002047810 */ /* 0x000fc80007f3e0ff */
[----:B------:R-:W-:-:S09]  /*0210*/  IADD3.X R5, PT, PT, RZ, R3, RZ, P1, !PT ;  /* 0x00000003ff057210 */ /* 0x000fd20000ffe4ff */
.L_x_2:
[----:B------:R-:W0:Y:S01]  /*0220*/  LDC.64 R14, c[0x0][0x388] ;  /* 0x0000e200ff0e7b82 */ /* 0x000e220000000a00 */
[----:B------:R-:W-:Y:S02]  /*0230*/  MOV R2, R4 ;  /* 0x0000000400027202 */ /* 0x000fe40000000f00 */
[----:B------:R-:W-:-:S05]  /*0240*/  MOV R3, R5 ;  /* 0x0000000500037202 */ /* 0x000fca0000000f00 */
[----:B------:R-:W2:Y:S04]  /*0250*/  LDG.E R25, desc[UR4][R2.64+-0x10] ;  /* 0xfffff00402197981 */ /* 0x000ea8000c1e1900 */
[----:B------:R-:W3:Y:S04]  /*0260*/  LDG.E R23, desc[UR4][R2.64+-0xc] ;  /* 0xfffff40402177981 */ /* 0x000ee8000c1e1900 */
[----:B------:R-:W4:Y:S04]  /*0270*/  LDG.E R29, desc[UR4][R2.64+-0x8] ;  /* 0xfffff804021d7981 */ /* 0x000f28000c1e1900 */
[----:B------:R-:W5:Y:S01]  /*0280*/  LDG.E R28, desc[UR4][R2.64+-0x4] ;  /* 0xfffffc04021c7981 */ /* 0x000f62000c1e1900 */
[----:B0-----:R-:W-:-:S05]  /*0290*/  IMAD.WIDE R14, R18, 0x4, R14 ;  /* 0x00000004120e7825 */ /* 0x001fca00078e020e */
[----:B------:R0:W2:Y:S01]  /*02a0*/  LDG.E R26, desc[UR4][R14.64] ;  /* 0x000000040e1a7981 */ /* 0x0000a2000c1e1900 */
[----:B------:R-:W-:-:S04]  /*02b0*/  IMAD.WIDE R12, R17, 0x4, R14 ;  /* 0x00000004110c7825 */ /* 0x000fc800078e020e */
[C---:B------:R-:W-:Y:S02]  /*02c0*/  IMAD.WIDE R4, R17.reuse, 0x4, R12 ;  /* 0x0000000411047825 */ /* 0x040fe400078e020c */
[----:B------:R-:W3:Y:S02]  /*02d0*/  LDG.E R12, desc[UR4][R12.64] ;  /* 0x000000040c0c7981 */ /* 0x000ee4000c1e1900 */
[C---:B------:R-:W-:Y:S02]  /*02e0*/  IMAD.WIDE R8, R17.reuse, 0x4, R4 ;  /* 0x0000000411087825 */ /* 0x040fe400078e0204 */
[----:B------:R-:W4:Y:S02]  /*02f0*/  LDG.E R4, desc[UR4][R4.64] ;  /* 0x0000000404047981 */ /* 0x000f24000c1e1900 */
[C---:B------:R-:W-:Y:S02]  /*0300*/  IMAD.WIDE R6, R17.reuse, 0x4, R8 ;  /* 0x0000000411067825 */ /* 0x040fe400078e0208 */
[----:B------:R-:W5:Y:S02]  /*0310*/  LDG.E R8, desc[UR4][R8.64] ;  /* 0x0000000408087981 */ /* 0x000f64000c1e1900 */
[----:B------:R-:W-:-:S02]  /*0320*/  IMAD.WIDE R10, R17, 0x4, R6 ;  /* 0x00000004110a7825 */ /* 0x000fc400078e0206 */
[----:B------:R-:W5:Y:S04]  /*0330*/  LDG.E R5, desc[UR4][R2.64] ;  /* 0x0000000402057981 */ /* 0x000f68000c1e1900 */
[----:B------:R-:W5:Y:S01]  /*0340*/  LDG.E R6, desc[UR4][R6.64] ;  /* 0x0000000406067981 */ /* 0x000f62000c1e1900 */
[----:B0-----:R-:W-:-:S03]  /*0350*/  IMAD.WIDE R14, R17, 0x4, R10 ;  /* 0x00000004110e7825 */ /* 0x001fc600078e020a */
[----:B------:R-:W5:Y:S04]  /*0360*/  LDG.E R10, desc[UR4][R10.64] ;  /* 0x000000040a0a7981 */ /* 0x000f68000c1e1900 */
[----:B------:R-:W5:Y:S04]  /*0370*/  LDG.E R13, desc[UR4][R14.64] ;  /* 0x000000040e0d7981 */ /* 0x000f68000c1e1900 */
[----:B------:R-:W5:Y:S04]  /*0380*/  LDG.E R7, desc[UR4][R2.64+0x4] ;  /* 0x0000040402077981 */ /* 0x000f68000c1e1900 */
[----:B------:R-:W5:Y:S01]  /*0390*/  LDG.E R9, desc[UR4][R2.64+0xc] ;  /* 0x00000c0402097981 */ /* 0x000f62000c1e1900 */
[----:B--2---:R-:W-:Y:S01]  /*03a0*/  FFMA R26, R25, R26, R24 ;  /* 0x0000001a191a7223 */ /* 0x004fe20000000018 */
[----:B------:R-:W-:-:S02]  /*03b0*/  IMAD.WIDE R24, R17, 0x4, R14 ;  /* 0x0000000411187825 */ /* 0x000fc400078e020e */
[----:B------:R-:W2:Y:S04]  /*03c0*/  LDG.E R14, desc[UR4][R2.64+0x8] ;  /* 0x00000804020e7981 */ /* 0x000ea8000c1e1900 */
[----:B------:R-:W2:Y:S01]  /*03d0*/  LDG.E R24, desc[UR4][R24.64] ;  /* 0x0000000418187981 */ /* 0x000ea2000c1e1900 */
[----:B---3--:R-:W-:Y:S01]  /*03e0*/  FFMA R12, R23, R12, R26 ;  /* 0x0000000c170c7223 */ /* 0x008fe2000000001a */
[----:B------:R-:W-:-:S03]  /*03f0*/  IADD3 R22, PT, PT, R22, 0x8, RZ ;  /* 0x0000000816167810 */ /* 0x000fc60007ffe0ff */
[----:B----4-:R-:W-:Y:S01]  /*0400*/  FFMA R29, R29, R4, R12 ;  /* 0x000000041d1d7223 */ /* 0x010fe2000000000c */
[----:B------:R-:W-:-:S03]  /*0410*/  ISETP.NE.AND P1, PT, R22, RZ, PT ;  /* 0x000000ff1600720c */ /* 0x000fc60003f25270 */
[----:B-----5:R-:W-:Y:S01]  /*0420*/  FFMA R8, R28, R8, R29 ;  /* 0x000000081c087223 */ /* 0x020fe2000000001d */
[----:B------:R-:W-:-:S03]  /*0430*/  IADD3 R4, P2, PT, R2, 0x20, RZ ;  /* 0x0000002002047810 */ /* 0x000fc60007f5e0ff */
[----:B------:R-:W-:Y:S01]  /*0440*/  FFMA R6, R5, R6, R8 ;  /* 0x0000000605067223 */ /* 0x000fe20000000008 */
[----:B------:R-:W-:Y:S02]  /*0450*/  IADD3.X R5, PT, PT, RZ, R3, RZ, P2, !PT ;  /* 0x00000003ff057210 */ /* 0x000fe400017fe4ff */
[----:B------:R-:W-:Y:S01]  /*0460*/  LEA R18, R17, R18, 0x3 ;  /* 0x0000001211127211 */ /* 0x000fe200078e18ff */
[----:B------:R-:W-:-:S04]  /*0470*/  FFMA R7, R7, R10, R6 ;  /* 0x0000000a07077223 */ /* 0x000fc80000000006 */
[----:B--2---:R-:W-:-:S04]  /*0480*/  FFMA R14, R14, R13, R7 ;  /* 0x0000000d0e0e7223 */ /* 0x004fc80000000007 */
[----:B------:R-:W-:Y:S01]  /*0490*/  FFMA R24, R9, R24, R14 ;  /* 0x0000001809187223 */ /* 0x000fe2000000000e */
[----:B------:R-:W-:Y:S06]  /*04a0*/  @P1 BRA `(.L_x_2) ;  /* 0xfffffffc005c1947 */ /* 0x000fec000383ffff */
.L_x_1:
[----:B------:R-:W-:Y:S05]  /*04b0*/  @!P0 BRA `(.L_x_0) ;  /* 0x0000000000fc8947 */ /* 0x000fea0003800000 */
[----:B------:R-:W-:Y:S02]  /*04c0*/  ISETP.GE.U32.AND P1, PT, R27, 0x4, PT ;  /* 0x000000041b00780c */ /* 0x000fe40003f26070 */
[----:B------:R-:W-:-:S04]  /*04d0*/  LOP3.LUT R14, R19, 0x3, RZ, 0xc0, !PT ;  /* 0x00000003130e7812 */ /* 0x000fc800078ec0ff */
[----:B------:R-:W-:-:S07]  /*04e0*/  ISETP.NE.AND P0, PT, R14, RZ, PT ;  /* 0x000000ff0e00720c */ /* 0x000fce0003f05270 */
[----:B------:R-:W-:Y:S06]  /*04f0*/  @!P1 BRA `(.L_x_3) ;  /* 0x00000000006c9947 */ /* 0x000fec0003800000 */
[----:B------:R-:W0:Y:S01]  /*0500*/  LDC.64 R4, c[0x0][0x388] ;  /* 0x0000e200ff047b82 */ /* 0x000e220000000a00 */
[----:B------:R-:W1:Y:S01]  /*0510*/  LDCU.64 UR6, c[0x0][0x380] ;  /* 0x00007000ff0677ac */ /* 0x000e620008000a00 */
[----:B------:R-:W-:Y:S01]  /*0520*/  IMAD R7, R21, R17, R0 ;  /* 0x0000001115077224 */ /* 0x000fe200078e0200 */
[CC--:B------:R-:W-:Y:S02]  /*0530*/  IADD3 R3, PT, PT, R20.reuse, R21.reuse, RZ ;  /* 0x0000001514037210 */ /* 0x0c0fe40007ffe0ff */
[----:B------:R-:W-:-:S03]  /*0540*/  IADD3 R8, P1, PT, R20, R21, RZ ;  /* 0x0000001514087210 */ /* 0x000fc60007f3e0ff */
[----:B------:R-:W2:Y:S01]  /*0550*/  LDC.64 R12, c[0x0][0x380] ;  /* 0x0000e000ff0c7b82 */ /* 0x000ea20000000a00 */
[----:B0-----:R-:W-:-:S04]  /*0560*/  IMAD.WIDE R4, R7, 0x4, R4 ;  /* 0x0000000407047825 */ /* 0x001fc800078e0204 */
[----:B------:R-:W-:Y:S02]  /*0570*/  IMAD.WIDE R6, R17, 0x4, R4 ;  /* 0x0000000411067825 */ /* 0x000fe400078e0204 */
[----:B------:R-:W3:Y:S02]  /*0580*/  LDG.E R4, desc[UR4][R4.64] ;  /* 0x0000000404047981 */ /* 0x000ee4000c1e1900 */
[----:B--2---:R-:W-:Y:S01]  /*0590*/  IMAD.WIDE.U32 R12, R3, 0x4, R12 ;  /* 0x00000004030c7825 */ /* 0x004fe200078e000c */
[----:B------:R-:W-:Y:S02]  /*05a0*/  IADD3.X R3, PT, PT, RZ, RZ, RZ, P1, !PT ;  /* 0x000000ffff037210 */ /* 0x000fe40000ffe4ff */
[----:B-1----:R-:W-:-:S03]  /*05b0*/  LEA R2, P1, R8, UR6, 0x2 ;  /* 0x0000000608027c11 */ /* 0x002fc6000f8210ff */
[----:B------:R-:W3:Y:S01]  /*05c0*/  LDG.E R13, desc[UR4][R12.64] ;  /* 0x000000040c0d7981 */ /* 0x000ee2000c1e1900 */
[----:B------:R-:W-:Y:S01]  /*05d0*/  LEA.HI.X R3, R8, UR7, R3, 0x2, P1 ;  /* 0x0000000708037c11 */ /* 0x000fe200088f1403 */
[C---:B------:R-:W-:Y:S02]  /*05e0*/  IMAD.WIDE R8, R17.reuse, 0x4, R6 ;  /* 0x0000000411087825 */ /* 0x040fe400078e0206 */
[----:B------:R-:W2:Y:S04]  /*05f0*/  LDG.E R6, desc[UR4][R6.64] ;  /* 0x0000000406067981 */ /* 0x000ea8000c1e1900 */
[----:B------:R-:W2:Y:S01]  /*0600*/  LDG.E R15, desc[UR4][R2.64+0x4] ;  /* 0x00000404020f7981 */ /* 0x000ea2000c1e1900 */
[----:B------:R-:W-:-:S03]  /*0610*/  IMAD.WIDE R10, R17, 0x4, R8 ;  /* 0x00000004110a7825 */ /* 0x000fc600078e0208 */
[----:B------:R-:W4:Y:S04]  /*0620*/  LDG.E R22, desc[UR4][R8.64] ;  /* 0x0000000408167981 */ /* 0x000f28000c1e1900 */
[----:B------:R-:W4:Y:S04]  /*0630*/  LDG.E R18, desc[UR4][R2.64+0x8] ;  /* 0x0000080402127981 */ /* 0x000f28000c1e1900 */
[----:B------:R-:W5:Y:S04]  /*0640*/  LDG.E R26, desc[UR4][R2.64+0xc] ;  /* 0x00000c04021a7981 */ /* 0x000f68000c1e1900 */
[----:B------:R-:W5:Y:S01]  /*0650*/  LDG.E R10, desc[UR4][R10.64] ;  /* 0x000000040a0a7981 */ /* 0x000f62000c1e1900 */
[----:B------:R-:W-:Y:S01]  /*0660*/  IADD3 R21, PT, PT, R21, 0x4, RZ ;  /* 0x0000000415157810 */ /* 0x000fe20007ffe0ff */
[----:B---3--:R-:W-:-:S04]  /*0670*/  FFMA R24, R13, R4, R24 ;  /* 0x000000040d187223 */ /* 0x008fc80000000018 */
[----:B--2---:R-:W-:-:S04]  /*0680*/  FFMA R15, R15, R6, R24 ;  /* 0x000000060f0f7223 */ /* 0x004fc80000000018 */
[----:B----4-:R-:W-:-:S04]  /*0690*/  FFMA R15, R18, R22, R15 ;  /* 0x00000016120f7223 */ /* 0x010fc8000000000f */
[----:B-----5:R-:W-:-:S07]  /*06a0*/  FFMA R24, R26, R10, R15 ;  /* 0x0000000a1a187223 */ /* 0x020fce000000000f */
.L_x_3:
[----:B------:R-:W-:Y:S05]  /*06b0*/  @!P0 BRA `(.L_x_0) ;  /* 0x00000000007c8947 */ /* 0x000fea0003800000 */
[----:B------:R-:W-:Y:S01]  /*06c0*/  ISETP.NE.AND P1, PT, R14, 0x1, PT ;  /* 0x000000010e00780c */ /* 0x000fe20003f25270 */
[----:B------:R-:W0:Y:S01]  /*06d0*/  LDC.64 R10, c[0x0][0x380] ;  /* 0x0000e000ff0a7b82 */ /* 0x000e220000000a00 */
[----:B------:R-:W-:-:S04]  /*06e0*/  LOP3.LUT R19, R19, 0x1, RZ, 0xc0, !PT ;  /* 0x0000000113137812 */ /* 0x000fc800078ec0ff */
[----:B------:R-:W-:-:S03]  /*06f0*/  ISETP.NE.U32.AND P0, PT, R19, 0x1, PT ;  /* 0x000000011300780c */ /* 0x000fc60003f05070 */
[----:B------:R-:W1:Y:S04]  /*0700*/  LDC.64 R8, c[0x0][0x388] ;  /* 0x0000e200ff087b82 */ /* 0x000e680000000a00 */
[CC--:B------:R-:W-:Y:S02]  /*0710*/  @P1 IADD3 R13, PT, PT, R20.reuse, R21.reuse, RZ ;  /* 0x00000015140d1210 */ /* 0x0c0fe40007ffe0ff */
[----:B------:R-:W-:Y:S02]  /*0720*/  @P1 IADD3 R12, P2, PT, R20, R21, RZ ;  /* 0x00000015140c1210 */ /* 0x000fe40007f5e0ff */
[----:B------:R-:W2:Y:S02]  /*0730*/  @P1 LDC.64 R2, c[0x0][0x380] ;  /* 0x0000e000ff021b82 */ /* 0x000ea40000000a00 */
[----:B------:R-:W-:-:S06]  /*0740*/  @P1 IADD3.X R14, PT, PT, RZ, RZ, RZ, P2, !PT ;  /* 0x000000ffff0e1210 */ /* 0x000fcc00017fe4ff */
[----:B------:R-:W3:Y:S01]  /*0750*/  LDC.64 R4, c[0x0][0x380] ;  /* 0x0000e000ff047b82 */ /* 0x000ee20000000a00 */
[----:B0-----:R-:W-:-:S04]  /*0760*/  @P1 IMAD.WIDE.U32 R10, R13, 0x4, R10 ;  /* 0x000000040d0a1825 */ /* 0x001fc800078e000a */
[C---:B------:R-:W-:Y:S01]  /*0770*/  @P1 IMAD R13, R21.reuse, R17, R0 ;  /* 0x00000011150d1224 */ /* 0x040fe200078e0200 */
[----:B------:R-:W-:Y:S01]  /*0780*/  @P1 IADD3 R21, PT, PT, R21, 0x2, RZ ;  /* 0x0000000215151810 */ /* 0x000fe20007ffe0ff */
[----:B------:R-:W4:Y:S01]  /*0790*/  @P1 LDG.E R11, desc[UR4][R10.64] ;  /* 0x000000040a0b1981 */ /* 0x000f22000c1e1900 */
[----:B------:R-:W0:Y:S01]  /*07a0*/  LDC.64 R6, c[0x0][0x388] ;  /* 0x0000e200ff067b82 */ /* 0x000e220000000a00 */
[----:B-1----:R-:W-:Y:S01]  /*07b0*/  @P1 IMAD.WIDE R8, R13, 0x4, R8 ;  /* 0x000000040d081825 */ /* 0x002fe200078e0208 */
[----:B------:R-:W-:Y:S02]  /*07c0*/  @!P0 IADD3 R15, PT, PT, R20, R21, RZ ;  /* 0x00000015140f8210 */ /* 0x000fe40007ffe0ff */
[----:B--2---:R-:W-:Y:S01]  /*07d0*/  @P1 LEA R2, P2, R12, R2, 0x2 ;  /* 0x000000020c021211 */ /* 0x004fe200078410ff */
[----:B------:R-:W-:-:S03]  /*07e0*/  @!P0 IMAD R21, R21, R17, R0 ;  /* 0x0000001115158224 */ /* 0x000fc600078e0200 */
[----:B------:R-:W-:Y:S01]  /*07f0*/  @P1 LEA.HI.X R3, R12, R3, R14, 0x2, P2 ;  /* 0x000000030c031211 */ /* 0x000fe200010f140e */
[----:B------:R-:W-:Y:S01]  /*0800*/  @P1 IMAD.WIDE R12, R17, 0x4, R8 ;  /* 0x00000004110c1825 */ /* 0x000fe200078e0208 */
[----:B------:R-:W4:Y:S03]  /*0810*/  @P1 LDG.E R14, desc[UR4][R8.64] ;  /* 0x00000004080e1981 */ /* 0x000f26000c1e1900 */
[----:B---3--:R-:W-:Y:S01]  /*0820*/  @!P0 IMAD.WIDE.U32 R4, R15, 0x4, R4 ;  /* 0x000000040f048825 */ /* 0x008fe200078e0004 */
[----:B------:R-:W2:Y:S04]  /*0830*/  @P1 LDG.E R2, desc[UR4][R2.64+0x4] ;  /* 0x0000040402021981 */ /* 0x000ea8000c1e1900 */
[----:B------:R-:W2:Y:S01]  /*0840*/  @P1 LDG.E R12, desc[UR4][R12.64] ;  /* 0x000000040c0c1981 */ /* 0x000ea2000c1e1900 */
[----:B0-----:R-:W-:-:S03]  /*0850*/  @!P0 IMAD.WIDE R6, R21, 0x4, R6 ;  /* 0x0000000415068825 */ /* 0x001fc600078e0206 */
[----:B------:R-:W3:Y:S04]  /*0860*/  @!P0 LDG.E R5, desc[UR4][R4.64] ;  /* 0x0000000404058981 */ /* 0x000ee8000c1e1900 */
[----:B------:R-:W3:Y:S01]  /*0870*/  @!P0 LDG.E R6, desc[UR4][R6.64] ;  /* 0x0000000406068981 */ /* 0x000ee2000c1e1900 */
[----:B----4-:R-:W-:-:S04]  /*0880*/  @P1 FFMA R11, R11, R14, R24 ;  /* 0x0000000e0b0b1223 */ /* 0x010fc80000000018 */
[----:B--2---:R-:W-:-:S04]  /*0890*/  @P1 FFMA R24, R2, R12, R11 ;  /* 0x0000000c02181223 */ /* 0x004fc8000000000b */
[----:B---3--:R-:W-:-:S07]  /*08a0*/  @!P0 FFMA R24, R5, R6, R24 ;  /* 0x0000000605188223 */ /* 0x008fce0000000018 */
.L_x_0:
[----:B------:R-:W0:Y:S01]  /*08b0*/  LDC.64 R2, c[0x0][0x390] ;  /* 0x0000e400ff027b82 */ /* 0x000e220000000a00 */
[----:B------:R-:W-:-:S04]  /*08c0*/  IMAD R17, R16, R17, R0 ;  /* 0x0000001110117224 */ /* 0x000fc800078e0200 */
[----:B0-----:R-:W-:-:S05]  /*08d0*/  IMAD.WIDE R2, R17, 0x4, R2 ;  /* 0x0000000411027825 */ /* 0x001fca00078e0202 */
[----:B------:R-:W-:Y:S01]  /*08e0*/  STG.E desc[UR4][R2.64], R24 ;  /* 0x0000001802007986 */ /* 0x000fe2000c101904 */
[----:B------:R-:W-:Y:S05]  /*08f0*/  EXIT ;  /* 0x000000000000794d */ /* 0x000fea0003800000 */
.L_x_4:
[----:B------:R-:W-:-:S00]  /*0900*/  BRA `(.L_x_4) ;  /* 0xfffffffc00fc7947 */ /* 0x000fc0000383ffff */
[----:B------:R-:W-:-:S00]  /*0910*/  NOP ;  /* 0x0000000000007918 */ /* 0x000fc00000000000 */
        /* <DEDUP_REMOVED lines=14> */
.L_x_5:


//--------------------- .nv.shared.reserved.0     --------------------------
	.section	.nv.shared.reserved.0,"aw",@nobits
	.weak		__nv_reservedSMEM_offset_0_alias
	.size		__nv_reservedSMEM_offset_0_alias, 0, 64
	.other		__nv_reservedSMEM_offset_0_alias,@"STO_CUDA_RESERVED_SHARED STV_DEFAULT"
__nv_reservedSMEM_offset_0_alias:
	.zero		0
	.zero		64


//--------------------- .nv.constant0._Z15MatrixMulKernelPfS_S_iii --------------------------
	.section	.nv.constant0._Z15MatrixMulKernelPfS_S_iii,"a",@progbits
	.sectionflags	@""
	.align	4
.nv.constant0._Z15MatrixMulKernelPfS_S_iii:
	.zero		932


//--------------------- SYMBOLS --------------------------

	.type		.nv.reservedSmem.offset0,@object
	.size		.nv.reservedSmem.offset0,0x4
